	.headerflags	@"EF_CUDA_TEXMODE_UNIFIED EF_CUDA_64BIT_ADDRESS EF_CUDA_ACCELERATORS EF_CUDA_SM90 EF_CUDA_VIRTUAL_SM(EF_CUDA_SM90)"
	.elftype	@"ET_EXEC"


//--------------------- .nv.info                  --------------------------
	.section	.nv.info,"",@"SHT_CUDA_INFO"
	.align	4


	//----- nvinfo : EIATTR_REGCOUNT
	.align		4
        /*0000*/ 	.byte	0x04, 0x2f
        /*0002*/ 	.short	(.L_3 - .L_2)
	.align		4
.L_2:
        /*0004*/ 	.word	index@(triton_poi_fused__native_batch_norm_legit_no_training_relu_2)
        /*0008*/ 	.word	0x00000016


	//----- nvinfo : EIATTR_MIN_STACK_SIZE
	.align		4
.L_3:
        /*000c*/ 	.byte	0x04, 0x12
        /*000e*/ 	.short	(.L_5 - .L_4)
	.align		4
.L_4:
        /*0010*/ 	.word	index@(triton_poi_fused__native_batch_norm_legit_no_training_relu_2)
        /*0014*/ 	.word	0x00000000


	//----- nvinfo : EIATTR_FRAME_SIZE
	.align		4
.L_5:
        /*0018*/ 	.byte	0x04, 0x11
        /*001a*/ 	.short	(.L_7 - .L_6)
	.align		4
.L_6:
        /*001c*/ 	.word	index@(triton_poi_fused__native_batch_norm_legit_no_training_relu_2)
        /*0020*/ 	.word	0x00000000


	//----- nvinfo : EIATTR_MIN_STACK_SIZE
	.align		4
.L_7:
        /*0024*/ 	.byte	0x04, 0x12
        /*0026*/ 	.short	(.L_9 - .L_8)
	.align		4
.L_8:
        /*0028*/ 	.word	index@(triton_poi_fused__native_batch_norm_legit_no_training_relu_2)
        /*002c*/ 	.word	0x00000000
.L_9:


//--------------------- .nv.info.triton_poi_fused__native_batch_norm_legit_no_training_relu_2 --------------------------
	.section	.nv.info.triton_poi_fused__native_batch_norm_legit_no_training_relu_2,"",@"SHT_CUDA_INFO"
	.sectionflags	@""
	.align	4


	//----- nvinfo : EIATTR_CUDA_API_VERSION
	.align		4
        /*0000*/ 	.byte	0x04, 0x37
        /*0002*/ 	.short	(.L_11 - .L_10)
.L_10:
        /*0004*/ 	.word	0x0000007c


	//----- nvinfo : EIATTR_KPARAM_INFO
	.align		4
.L_11:
        /*0008*/ 	.byte	0x04, 0x17
        /*000a*/ 	.short	(.L_13 - .L_12)
.L_12:
        /*000c*/ 	.word	0x00000000
        /*0010*/ 	.short	0x0006
        /*0012*/ 	.short	0x0030
        /*0014*/ 	.byte	0x00, 0xf0, 0x11, 0x00


	//----- nvinfo : EIATTR_KPARAM_INFO
	.align		4
.L_13:
        /*0018*/ 	.byte	0x04, 0x17
        /*001a*/ 	.short	(.L_15 - .L_14)
.L_14:
        /*001c*/ 	.word	0x00000000
        /*0020*/ 	.short	0x0005
        /*0022*/ 	.short	0x0028
        /*0024*/ 	.byte	0x00, 0xf4, 0x21, 0x00


	//----- nvinfo : EIATTR_KPARAM_INFO
	.align		4
.L_15:
        /*0028*/ 	.byte	0x04, 0x17
        /*002a*/ 	.short	(.L_17 - .L_16)
.L_16:
        /*002c*/ 	.word	0x00000000
        /*0030*/ 	.short	0x0004
        /*0032*/ 	.short	0x0020
        /*0034*/ 	.byte	0x00, 0xf4, 0x21, 0x00


	//----- nvinfo : EIATTR_KPARAM_INFO
	.align		4
.L_17:
        /*0038*/ 	.byte	0x04, 0x17
        /*003a*/ 	.short	(.L_19 - .L_18)
.L_18:
        /*003c*/ 	.word	0x00000000
        /*0040*/ 	.short	0x0003
        /*0042*/ 	.short	0x0018
        /*0044*/ 	.byte	0x00, 0xf4, 0x21, 0x00


	//----- nvinfo : EIATTR_KPARAM_INFO
	.align		4
.L_19:
        /*0048*/ 	.byte	0x04, 0x17
        /*004a*/ 	.short	(.L_21 - .L_20)
.L_20:
        /*004c*/ 	.word	0x00000000
        /*0050*/ 	.short	0x0002
        /*0052*/ 	.short	0x0010
        /*0054*/ 	.byte	0x00, 0xf4, 0x21, 0x00


	//----- nvinfo : EIATTR_KPARAM_INFO
	.align		4
.L_21:
        /*0058*/ 	.byte	0x04, 0x17
        /*005a*/ 	.short	(.L_23 - .L_22)
.L_22:
        /*005c*/ 	.word	0x00000000
        /*0060*/ 	.short	0x0001
        /*0062*/ 	.short	0x0008
        /*0064*/ 	.byte	0x00, 0xf4, 0x21, 0x00


	//----- nvinfo : EIATTR_KPARAM_INFO
	.align		4
.L_23:
        /*0068*/ 	.byte	0x04, 0x17
        /*006a*/ 	.short	(.L_25 - .L_24)
.L_24:
        /*006c*/ 	.word	0x00000000
        /*0070*/ 	.short	0x0000
        /*0072*/ 	.short	0x0000
        /*0074*/ 	.byte	0x00, 0xf4, 0x21, 0x00


	//----- nvinfo : EIATTR_SPARSE_MMA_MASK
	.align		4
.L_25:
        /*0078*/ 	.byte	0x03, 0x50
        /*007a*/ 	.short	0x0000


	//----- nvinfo : EIATTR_MAXREG_COUNT
	.align		4
        /*007c*/ 	.byte	0x03, 0x1b
        /*007e*/ 	.short	0x00ff


	//----- nvinfo : EIATTR_EXIT_INSTR_OFFSETS
	.align		4
        /*0080*/ 	.byte	0x04, 0x1c
        /*0082*/ 	.short	(.L_27 - .L_26)


	//   ....[0]....
.L_26:
        /*0084*/ 	.word	0x00000340


	//   ....[1]....
        /*0088*/ 	.word	0x00000360


	//----- nvinfo : EIATTR_REQNTID
	.align		4
.L_27:
        /*008c*/ 	.byte	0x04, 0x10
        /*008e*/ 	.short	(.L_29 - .L_28)
.L_28:
        /*0090*/ 	.word	0x00000020
        /*0094*/ 	.word	0x00000001
        /*0098*/ 	.word	0x00000001


	//----- nvinfo : EIATTR_CBANK_PARAM_SIZE
	.align		4
.L_29:
        /*009c*/ 	.byte	0x03, 0x19
        /*009e*/ 	.short	0x0034


	//----- nvinfo : EIATTR_PARAM_CBANK
	.align		4
        /*00a0*/ 	.byte	0x04, 0x0a
        /*00a2*/ 	.short	(.L_31 - .L_30)
	.align		4
.L_30:
        /*00a4*/ 	.word	index@(.nv.constant0.triton_poi_fused__native_batch_norm_legit_no_training_relu_2)
        /*00a8*/ 	.short	0x0210
        /*00aa*/ 	.short	0x0034


	//----- nvinfo : EIATTR_SW_WAR
	.align		4
.L_31:
        /*00ac*/ 	.byte	0x04, 0x36
        /*00ae*/ 	.short	(.L_33 - .L_32)
.L_32:
        /*00b0*/ 	.word	0x00000008
.L_33:


//--------------------- .nv.callgraph             --------------------------
	.section	.nv.callgraph,"",@"SHT_CUDA_CALLGRAPH"
	.align	4
	.sectionentsize	8
	.align		4
        /*0000*/ 	.word	0x00000000
	.align		4
        /*0004*/ 	.word	0xffffffff
	.align		4
        /*0008*/ 	.word	0x00000000
	.align		4
        /*000c*/ 	.word	0xfffffffe
	.align		4
        /*0010*/ 	.word	0x00000000
	.align		4
        /*0014*/ 	.word	0xfffffffd
	.align		4
        /*0018*/ 	.word	0x00000000
	.align		4
        /*001c*/ 	.word	0xfffffffc


//--------------------- .nv.constant4             --------------------------
	.section	.nv.constant4,"a",@progbits
	.align	8
	.align		8
.nv.constant4:
        /*0000*/ 	.dword	_$_str
	.align		8
        /*0008*/ 	.dword	_$_str_$_2


//--------------------- .text.triton_poi_fused__native_batch_norm_legit_no_training_relu_2 --------------------------
	.section	.text.triton_poi_fused__native_batch_norm_legit_no_training_relu_2,"ax",@progbits
	.align	128
        .global         triton_poi_fused__native_batch_norm_legit_no_training_relu_2
        .type           triton_poi_fused__native_batch_norm_legit_no_training_relu_2,@function
        .size           triton_poi_fused__native_batch_norm_legit_no_training_relu_2,(.L_x_1 - triton_poi_fused__native_batch_norm_legit_no_training_relu_2)
        .other          triton_poi_fused__native_batch_norm_legit_no_training_relu_2,@"STO_CUDA_ENTRY STV_DEFAULT"
triton_poi_fused__native_batch_norm_legit_no_training_relu_2:
.text.triton_poi_fused__native_batch_norm_legit_no_training_relu_2:
[----:B------:R-:W0:Y:S01]  /*0000*/  LDC R1, c[0x0][0x28] ;  /* 0x00000a00ff017b82 */ /* 0x000e220000000800 */
[----:B------:R-:W1:Y:S07]  /*0010*/  S2R R18, SR_TID.X ;  /* 0x0000000000127919 */ /* 0x000e6e0000002100 */
[----:B------:R-:W2:Y:S01]  /*0020*/  LDC.64 R6, c[0x0][0x220] ;  /* 0x00008800ff067b82 */ /* 0x000ea20000000a00 */
[----:B------:R-:W-:Y:S01]  /*0030*/  HFMA2.MMA R14, -RZ, RZ, 0, 0 ;  /* 0x00000000ff0e7435 */ /* 0x000fe200000001ff */
[----:B------:R-:W-:Y:S01]  /*0040*/  ULDC.64 UR4, c[0x0][0x208] ;  /* 0x0000820000047ab9 */ /* 0x000fe20000000a00 */
[----:B------:R-:W3:Y:S05]  /*0050*/  S2R R13, SR_CTAID.X ;  /* 0x00000000000d7919 */ /* 0x000eea0000002500 */
[----:B------:R-:W4:Y:S08]  /*0060*/  LDC.64 R4, c[0x0][0x218] ;  /* 0x00008600ff047b82 */ /* 0x000f300000000a00 */
[----:B------:R-:W5:Y:S08]  /*0070*/  LDC.64 R8, c[0x0][0x228] ;  /* 0x00008a00ff087b82 */ /* 0x000f700000000a00 */
[----:B------:R-:W5:Y:S01]  /*0080*/  LDC.64 R10, c[0x0][0x230] ;  /* 0x00008c00ff0a7b82 */ /* 0x000f620000000a00 */
[----:B-1----:R-:W-:-:S04]  /*0090*/  LOP3.LUT R0, R18, 0xf, RZ, 0xc0, !PT ;  /* 0x0000000f12007812 */ /* 0x002fc800078ec0ff */
[----:B---3--:R-:W-:-:S04]  /*00a0*/  LEA R13, R13, R0, 0x4 ;  /* 0x000000000d0d7211 */ /* 0x008fc800078e20ff */
[----:B------:R-:W-:Y:S02]  /*00b0*/  SHF.R.S32.HI R0, RZ, 0x1f, R13 ;  /* 0x0000001fff007819 */ /* 0x000fe4000001140d */
[----:B------:R-:W-:Y:S02]  /*00c0*/  ISETP.GE.AND P0, PT, R13, 0x10, PT ;  /* 0x000000100d00780c */ /* 0x000fe40003f06270 */
[----:B------:R-:W-:-:S04]  /*00d0*/  LEA.HI R0, R0, R13, RZ, 0x2 ;  /* 0x0000000d00007211 */ /* 0x000fc800078f10ff */
[----:B------:R-:W-:-:S04]  /*00e0*/  LOP3.LUT R2, R0, 0xfffffffc, RZ, 0xc0, !PT ;  /* 0xfffffffc00027812 */ /* 0x000fc800078ec0ff */
[----:B------:R-:W-:Y:S02]  /*00f0*/  IADD3 R15, R13, -R2, RZ ;  /* 0x800000020d0f7210 */ /* 0x000fe40007ffe0ff */
[----:B------:R-:W1:Y:S03]  /*0100*/  LDC.64 R2, c[0x0][0x210] ;  /* 0x00008400ff027b82 */ /* 0x000e660000000a00 */
[----:B--2---:R-:W-:-:S05]  /*0110*/  IMAD.WIDE R6, R15, 0x4, R6 ;  /* 0x000000040f067825 */ /* 0x004fca00078e0206 */
[----:B------:R5:W2:Y:S01]  /*0120*/  @!P0 LDG.E.EL R14, desc[UR4][R6.64] ;  /* 0x00000004060e8981 */ /* 0x000aa2000c2e1900 */
[----:B------:R-:W-:Y:S01]  /*0130*/  IMAD.MOV.U32 R12, RZ, RZ, RZ ;  /* 0x000000ffff0c7224 */ /* 0x000fe200078e00ff */
[----:B------:R-:W-:Y:S01]  /*0140*/  CS2R R16, SRZ ;  /* 0x0000000000107805 */ /* 0x000fe2000001ff00 */
[----:B----4-:R-:W-:Y:S01]  /*0150*/  IMAD.WIDE R4, R15, 0x4, R4 ;  /* 0x000000040f047825 */ /* 0x010fe200078e0204 */
[----:B------:R-:W-:-:S04]  /*0160*/  MOV R19, RZ ;  /* 0x000000ff00137202 */ /* 0x000fc80000000f00 */
[----:B------:R3:W4:Y:S01]  /*0170*/  @!P0 LDG.E.EL R17, desc[UR4][R4.64] ;  /* 0x0000000404118981 */ /* 0x000722000c2e1900 */
[----:B-1----:R-:W-:-:S05]  /*0180*/  IMAD.WIDE R2, R13, 0x4, R2 ;  /* 0x000000040d027825 */ /* 0x002fca00078e0202 */
[----:B------:R1:W4:Y:S01]  /*0190*/  @!P0 LDG.E R12, desc[UR4][R2.64] ;  /* 0x00000004020c8981 */ /* 0x000322000c1e1900 */
[----:B-----5:R-:W-:-:S04]  /*01a0*/  IMAD.WIDE R6, R15, 0x4, R8 ;  /* 0x000000040f067825 */ /* 0x020fc800078e0208 */
[----:B0-----:R-:W-:Y:S01]  /*01b0*/  IMAD.WIDE R8, R15, 0x4, R10 ;  /* 0x000000040f087825 */ /* 0x001fe200078e020a */
[----:B------:R-:W5:Y:S04]  /*01c0*/  @!P0 LDG.E.EL R16, desc[UR4][R6.64] ;  /* 0x0000000406108981 */ /* 0x000f68000c2e1900 */
[----:B------:R-:W5:Y:S01]  /*01d0*/  @!P0 LDG.E.EL R19, desc[UR4][R8.64] ;  /* 0x0000000408138981 */ /* 0x000f62000c2e1900 */
[----:B---3--:R-:W-:Y:S01]  /*01e0*/  IMAD.MOV.U32 R5, RZ, RZ, 0x3e800000 ;  /* 0x3e800000ff057424 */ /* 0x008fe200078e00ff */
[----:B-1----:R-:W0:Y:S01]  /*01f0*/  LDC.64 R2, c[0x0][0x238] ;  /* 0x00008e00ff027b82 */ /* 0x002e220000000a00 */
[----:B------:R-:W-:-:S05]  /*0200*/  SHF.R.S32.HI R0, RZ, 0x2, R0 ;  /* 0x00000002ff007819 */ /* 0x000fca0000011400 */
[----:B------:R-:W-:-:S04]  /*0210*/  IMAD R15, R0, 0xc, R15 ;  /* 0x0000000c000f7824 */ /* 0x000fc800078e020f */
[----:B0-----:R-:W-:-:S04]  /*0220*/  IMAD.WIDE R2, R15, 0x4, R2 ;  /* 0x000000040f027825 */ /* 0x001fc800078e0202 */
[----:B--2---:R-:W-:-:S04]  /*0230*/  FADD R14, R14, 9.9999997473787516356e-06 ;  /* 0x3727c5ac0e0e7421 */ /* 0x004fc80000000000 */
[----:B------:R-:W0:Y:S02]  /*0240*/  MUFU.SQRT R10, R14 ;  /* 0x0000000e000a7308 */ /* 0x000e240000002000 */
[C---:B0-----:R-:W-:Y:S02]  /*0250*/  FSETP.GT.AND P0, PT, R10.reuse, 8.50705917302346158658e+37, PT ;  /* 0x7e8000000a00780b */ /* 0x041fe40003f04000 */
[----:B------:R-:W-:-:S11]  /*0260*/  FSETP.GEU.AND P1, PT, R10, 1.175494350822287508e-38, PT ;  /* 0x008000000a00780b */ /* 0x000fd60003f2e000 */
[----:B------:R-:W-:-:S04]  /*0270*/  @P0 FMUL R10, R10, 0.25 ;  /* 0x3e8000000a0a0820 */ /* 0x000fc80000400000 */
[----:B------:R-:W-:-:S06]  /*0280*/  @!P1 FMUL R10, R10, 16777216 ;  /* 0x4b8000000a0a9820 */ /* 0x000fcc0000400000 */
[----:B------:R-:W0:Y:S01]  /*0290*/  MUFU.RCP R10, R10 ;  /* 0x0000000a000a7308 */ /* 0x000e220000001000 */
[----:B------:R-:W-:Y:S02]  /*02a0*/  FSEL R5, R5, 1, P0 ;  /* 0x3f80000005057808 */ /* 0x000fe40000000000 */
[----:B------:R-:W-:-:S03]  /*02b0*/  LOP3.LUT P0, RZ, R18, 0x10, RZ, 0xc0, !PT ;  /* 0x0000001012ff7812 */ /* 0x000fc6000780c0ff */
[----:B------:R-:W-:Y:S01]  /*02c0*/  @!P1 FMUL R5, R5, 16777216 ;  /* 0x4b80000005059820 */ /* 0x000fe20000400000 */
[----:B----4-:R-:W-:Y:S01]  /*02d0*/  FADD R12, -R17, R12 ;  /* 0x0000000c110c7221 */ /* 0x010fe20000000100 */
[----:B------:R-:W-:Y:S02]  /*02e0*/  ISETP.LT.AND P0, PT, R13, 0x10, !P0 ;  /* 0x000000100d00780c */ /* 0x000fe40004701270 */
[----:B0-----:R-:W-:-:S04]  /*02f0*/  FMUL R5, R10, R5 ;  /* 0x000000050a057220 */ /* 0x001fc80000400000 */
[----:B------:R-:W-:-:S04]  /*0300*/  FMUL R12, R12, R5 ;  /* 0x000000050c0c7220 */ /* 0x000fc80000400000 */
[----:B-----5:R-:W-:-:S05]  /*0310*/  FFMA R12, R12, R16, R19 ;  /* 0x000000100c0c7223 */ /* 0x020fca0000000013 */
[----:B------:R-:W-:-:S04]  /*0320*/  FSETP.GEU.AND P1, PT, R12, RZ, PT ;  /* 0x000000ff0c00720b */ /* 0x000fc80003f2e000 */
[----:B------:R-:W-:Y:S01]  /*0330*/  FSEL R5, R12, RZ, P1 ;  /* 0x000000ff0c057208 */ /* 0x000fe20000800000 */
[----:B------:R-:W-:Y:S08]  /*0340*/  @!P0 EXIT ;  /* 0x000000000000894d */ /* 0x000ff00003800000 */
[----:B------:R-:W-:Y:S01]  /*0350*/  STG.E desc[UR4][R2.64], R5 ;  /* 0x0000000502007986 */ /* 0x000fe2000c101904 */
[----:B------:R-:W-:Y:S05]  /*0360*/  EXIT ;  /* 0x000000000000794d */ /* 0x000fea0003800000 */
.L_x_0:
[----:B------:R-:W-:-:S00]  /*0370*/  BRA `(.L_x_0) ;  /* 0xfffffffc00fc7947 */ /* 0x000fc0000383ffff */
[----:B------:R-:W-:-:S00]  /*0380*/  NOP ;  /* 0x0000000000007918 */ /* 0x000fc00000000000 */
[----:B------:R-:W-:-:S00]  /*0390*/  NOP ;  /* 0x0000000000007918 */ /* 0x000fc00000000000 */
[----:B------:R-:W-:-:S00]  /*03a0*/  NOP ;  /* 0x0000000000007918 */ /* 0x000fc00000000000 */
[----:B------:R-:W-:-:S00]  /*03b0*/  NOP ;  /* 0x0000000000007918 */ /* 0x000fc00000000000 */
[----:B------:R-:W-:-:S00]  /*03c0*/  NOP ;  /* 0x0000000000007918 */ /* 0x000fc00000000000 */
[----:B------:R-:W-:-:S00]  /*03d0*/  NOP ;  /* 0x0000000000007918 */ /* 0x000fc00000000000 */
[----:B------:R-:W-:-:S00]  /*03e0*/  NOP ;  /* 0x0000000000007918 */ /* 0x000fc00000000000 */
[----:B------:R-:W-:-:S00]  /*03f0*/  NOP ;  /* 0x0000000000007918 */ /* 0x000fc00000000000 */
.L_x_1:


//--------------------- .nv.global.init           --------------------------
	.section	.nv.global.init,"aw",@progbits
.nv.global.init:
	.type		_$_str,@object
	.size		_$_str,(_$_str_$_2 - _$_str)
_$_str:
        /*0000*/ 	.byte	0x5f, 0x5f, 0x43, 0x55, 0x44, 0x41, 0x5f, 0x46, 0x54, 0x5a, 0x00
	.type		_$_str_$_2,@object
	.size		_$_str_$_2,(.L_1 - _$_str_$_2)
_$_str_$_2:
        /*000b*/ 	.byte	0x5f, 0x5f, 0x43, 0x55, 0x44, 0x41, 0x5f, 0x50, 0x52, 0x45, 0x43, 0x5f, 0x53, 0x51, 0x52, 0x54
        /*001b*/ 	.byte	0x00
.L_1:


//--------------------- .nv.constant0.triton_poi_fused__native_batch_norm_legit_no_training_relu_2 --------------------------
	.section	.nv.constant0.triton_poi_fused__native_batch_norm_legit_no_training_relu_2,"a",@progbits
	.sectionflags	@""
	.align	4
.nv.constant0.triton_poi_fused__native_batch_norm_legit_no_training_relu_2:
	.zero		580
